	.headerflags	@"EF_CUDA_TEXMODE_UNIFIED EF_CUDA_64BIT_ADDRESS EF_CUDA_ACCELERATORS EF_CUDA_SM90 EF_CUDA_VIRTUAL_SM(EF_CUDA_SM90)"
	.elftype	@"ET_EXEC"


//--------------------- .nv.info                  --------------------------
	.section	.nv.info,"",@"SHT_CUDA_INFO"
	.align	4


	//----- nvinfo : EIATTR_REGCOUNT
	.align		4
        /*0000*/ 	.byte	0x04, 0x2f
        /*0002*/ 	.short	(.L_1 - .L_0)
	.align		4
.L_0:
        /*0004*/ 	.word	index@(triton_per_fused_index_put_lift_fresh_mean_mul_pow_sub_0)
        /*0008*/ 	.word	0x00000012


	//----- nvinfo : EIATTR_MIN_STACK_SIZE
	.align		4
.L_1:
        /*000c*/ 	.byte	0x04, 0x12
        /*000e*/ 	.short	(.L_3 - .L_2)
	.align		4
.L_2:
        /*0010*/ 	.word	index@(triton_per_fused_index_put_lift_fresh_mean_mul_pow_sub_0)
        /*0014*/ 	.word	0x00000000


	//----- nvinfo : EIATTR_FRAME_SIZE
	.align		4
.L_3:
        /*0018*/ 	.byte	0x04, 0x11
        /*001a*/ 	.short	(.L_5 - .L_4)
	.align		4
.L_4:
        /*001c*/ 	.word	index@(triton_per_fused_index_put_lift_fresh_mean_mul_pow_sub_0)
        /*0020*/ 	.word	0x00000000


	//----- nvinfo : EIATTR_MIN_STACK_SIZE
	.align		4
.L_5:
        /*0024*/ 	.byte	0x04, 0x12
        /*0026*/ 	.short	(.L_7 - .L_6)
	.align		4
.L_6:
        /*0028*/ 	.word	index@(triton_per_fused_index_put_lift_fresh_mean_mul_pow_sub_0)
        /*002c*/ 	.word	0x00000000
.L_7:


//--------------------- .nv.info.triton_per_fused_index_put_lift_fresh_mean_mul_pow_sub_0 --------------------------
	.section	.nv.info.triton_per_fused_index_put_lift_fresh_mean_mul_pow_sub_0,"",@"SHT_CUDA_INFO"
	.sectionflags	@""
	.align	4


	//----- nvinfo : EIATTR_CUDA_API_VERSION
	.align		4
        /*0000*/ 	.byte	0x04, 0x37
        /*0002*/ 	.short	(.L_9 - .L_8)
.L_8:
        /*0004*/ 	.word	0x0000007c


	//----- nvinfo : EIATTR_KPARAM_INFO
	.align		4
.L_9:
        /*0008*/ 	.byte	0x04, 0x17
        /*000a*/ 	.short	(.L_11 - .L_10)
.L_10:
        /*000c*/ 	.word	0x00000000
        /*0010*/ 	.short	0x0003
        /*0012*/ 	.short	0x0018
        /*0014*/ 	.byte	0x00, 0xf0, 0x11, 0x00


	//----- nvinfo : EIATTR_KPARAM_INFO
	.align		4
.L_11:
        /*0018*/ 	.byte	0x04, 0x17
        /*001a*/ 	.short	(.L_13 - .L_12)
.L_12:
        /*001c*/ 	.word	0x00000000
        /*0020*/ 	.short	0x0002
        /*0022*/ 	.short	0x0010
        /*0024*/ 	.byte	0x00, 0xf4, 0x21, 0x00


	//----- nvinfo : EIATTR_KPARAM_INFO
	.align		4
.L_13:
        /*0028*/ 	.byte	0x04, 0x17
        /*002a*/ 	.short	(.L_15 - .L_14)
.L_14:
        /*002c*/ 	.word	0x00000000
        /*0030*/ 	.short	0x0001
        /*0032*/ 	.short	0x0008
        /*0034*/ 	.byte	0x00, 0xf4, 0x21, 0x00


	//----- nvinfo : EIATTR_KPARAM_INFO
	.align		4
.L_15:
        /*0038*/ 	.byte	0x04, 0x17
        /*003a*/ 	.short	(.L_17 - .L_16)
.L_16:
        /*003c*/ 	.word	0x00000000
        /*0040*/ 	.short	0x0000
        /*0042*/ 	.short	0x0000
        /*0044*/ 	.byte	0x00, 0xf4, 0x21, 0x00


	//----- nvinfo : EIATTR_SPARSE_MMA_MASK
	.align		4
.L_17:
        /*0048*/ 	.byte	0x03, 0x50
        /*004a*/ 	.short	0x0000


	//----- nvinfo : EIATTR_MAXREG_COUNT
	.align		4
        /*004c*/ 	.byte	0x03, 0x1b
        /*004e*/ 	.short	0x00ff


	//----- nvinfo : EIATTR_COOP_GROUP_MASK_REGIDS
	.align		4
        /*0050*/ 	.byte	0x04, 0x29
        /*0052*/ 	.short	(.L_19 - .L_18)


	//   ....[0]....
.L_18:
        /*0054*/ 	.word	0xffffffff


	//   ....[1]....
        /*0058*/ 	.word	0xffffffff


	//   ....[2]....
        /*005c*/ 	.word	0xffffffff


	//   ....[3]....
        /*0060*/ 	.word	0xffffffff


	//   ....[4]....
        /*0064*/ 	.word	0xffffffff


	//   ....[5]....
        /*0068*/ 	.word	0xffffffff


	//----- nvinfo : EIATTR_COOP_GROUP_INSTR_OFFSETS
	.align		4
.L_19:
        /*006c*/ 	.byte	0x04, 0x28
        /*006e*/ 	.short	(.L_21 - .L_20)


	//   ....[0]....
.L_20:
        /*0070*/ 	.word	0x00000440


	//   ....[1]....
        /*0074*/ 	.word	0x00000470


	//   ....[2]....
        /*0078*/ 	.word	0x000004b0


	//   ....[3]....
        /*007c*/ 	.word	0x000004d0


	//   ....[4]....
        /*0080*/ 	.word	0x000004f0


	//   ....[5]....
        /*0084*/ 	.word	0x00000560


	//----- nvinfo : EIATTR_EXIT_INSTR_OFFSETS
	.align		4
.L_21:
        /*0088*/ 	.byte	0x04, 0x1c
        /*008a*/ 	.short	(.L_23 - .L_22)


	//   ....[0]....
.L_22:
        /*008c*/ 	.word	0x000005d0


	//   ....[1]....
        /*0090*/ 	.word	0x00000620


	//----- nvinfo : EIATTR_REQNTID
	.align		4
.L_23:
        /*0094*/ 	.byte	0x04, 0x10
        /*0096*/ 	.short	(.L_25 - .L_24)
.L_24:
        /*0098*/ 	.word	0x00000040
        /*009c*/ 	.word	0x00000001
        /*00a0*/ 	.word	0x00000001


	//----- nvinfo : EIATTR_CBANK_PARAM_SIZE
	.align		4
.L_25:
        /*00a4*/ 	.byte	0x03, 0x19
        /*00a6*/ 	.short	0x001c


	//----- nvinfo : EIATTR_PARAM_CBANK
	.align		4
        /*00a8*/ 	.byte	0x04, 0x0a
        /*00aa*/ 	.short	(.L_27 - .L_26)
	.align		4
.L_26:
        /*00ac*/ 	.word	index@(.nv.constant0.triton_per_fused_index_put_lift_fresh_mean_mul_pow_sub_0)
        /*00b0*/ 	.short	0x0210
        /*00b2*/ 	.short	0x001c


	//----- nvinfo : EIATTR_SW_WAR
	.align		4
.L_27:
        /*00b4*/ 	.byte	0x04, 0x36
        /*00b6*/ 	.short	(.L_29 - .L_28)
.L_28:
        /*00b8*/ 	.word	0x00000008
.L_29:


//--------------------- .nv.callgraph             --------------------------
	.section	.nv.callgraph,"",@"SHT_CUDA_CALLGRAPH"
	.align	4
	.sectionentsize	8
	.align		4
        /*0000*/ 	.word	0x00000000
	.align		4
        /*0004*/ 	.word	0xffffffff
	.align		4
        /*0008*/ 	.word	0x00000000
	.align		4
        /*000c*/ 	.word	0xfffffffe
	.align		4
        /*0010*/ 	.word	0x00000000
	.align		4
        /*0014*/ 	.word	0xfffffffd
	.align		4
        /*0018*/ 	.word	0x00000000
	.align		4
        /*001c*/ 	.word	0xfffffffc


//--------------------- .text.triton_per_fused_index_put_lift_fresh_mean_mul_pow_sub_0 --------------------------
	.section	.text.triton_per_fused_index_put_lift_fresh_mean_mul_pow_sub_0,"ax",@progbits
	.sectionflags	@"SHF_BARRIERS=1"
	.align	128
        .global         triton_per_fused_index_put_lift_fresh_mean_mul_pow_sub_0
        .type           triton_per_fused_index_put_lift_fresh_mean_mul_pow_sub_0,@function
        .size           triton_per_fused_index_put_lift_fresh_mean_mul_pow_sub_0,(.L_x_1 - triton_per_fused_index_put_lift_fresh_mean_mul_pow_sub_0)
        .other          triton_per_fused_index_put_lift_fresh_mean_mul_pow_sub_0,@"STO_CUDA_ENTRY STV_DEFAULT"
triton_per_fused_index_put_lift_fresh_mean_mul_pow_sub_0:
.text.triton_per_fused_index_put_lift_fresh_mean_mul_pow_sub_0:
[----:B------:R-:W0:Y:S02]  /*0000*/  LDC R1, c[0x0][0x28] ;  /* 0x00000a00ff017b82 */ /* 0x000e240000000800 */
[----:B------:R-:W1:Y:S01]  /*0010*/  S2R R15, SR_TID.X ;  /* 0x00000000000f7919 */ /* 0x000e620000002100 */
[----:B------:R-:W2:Y:S01]  /*0020*/  LDC.64 R4, c[0x0][0x218] ;  /* 0x00008600ff047b82 */ /* 0x000ea20000000a00 */
[----:B------:R-:W-:-:S07]  /*0030*/  ULDC.64 UR6, c[0x0][0x208] ;  /* 0x0000820000067ab9 */ /* 0x000fce0000000a00 */
[----:B------:R-:W3:Y:S01]  /*0040*/  LDC.64 R12, c[0x0][0x220] ;  /* 0x00008800ff0c7b82 */ /* 0x000ee20000000a00 */
[----:B-1----:R-:W-:-:S05]  /*0050*/  IMAD.SHL.U32 R0, R15, 0x4, RZ ;  /* 0x000000040f007824 */ /* 0x002fca00078e00ff */
[----:B------:R-:W-:-:S05]  /*0060*/  LOP3.LUT R3, R0, 0xfc, RZ, 0xc0, !PT ;  /* 0x000000fc00037812 */ /* 0x000fca00078ec0ff */
[----:B--2---:R-:W-:-:S06]  /*0070*/  IMAD.WIDE.U32 R4, R3, 0x4, R4 ;  /* 0x0000000403047825 */ /* 0x004fcc00078e0004 */
[----:B------:R-:W2:Y:S01]  /*0080*/  LDG.E.128 R4, desc[UR6][R4.64] ;  /* 0x0000000604047981 */ /* 0x000ea2000c1e1d00 */
[----:B---3--:R-:W-:-:S05]  /*0090*/  IMAD.WIDE.U32 R12, R3, 0x4, R12 ;  /* 0x00000004030c7825 */ /* 0x008fca00078e000c */
[----:B------:R-:W3:Y:S01]  /*00a0*/  LDG.E.128 R8, desc[UR6][R12.64] ;  /* 0x000000060c087981 */ /* 0x000ee2000c1e1d00 */
[----:B------:R-:W1:Y:S01]  /*00b0*/  S2UR UR5, SR_CgaCtaId ;  /* 0x00000000000579c3 */ /* 0x000e620000008800 */
[----:B------:R-:W-:Y:S02]  /*00c0*/  UMOV UR4, 0x400 ;  /* 0x0000040000047882 */ /* 0x000fe40000000000 */
[----:B-1----:R-:W-:Y:S01]  /*00d0*/  UPRMT UR4, UR5, 0x654, UR4 ;  /* 0x0000065405047896 */ /* 0x002fe20008000004 */
[C---:B--2---:R-:W-:Y:S02]  /*00e0*/  FSETP.GEU.AND P0, PT, R5.reuse, 0.28299999237060546875, PT ;  /* 0x3e90e5600500780b */ /* 0x044fe40003f0e000 */
[----:B------:R-:W-:Y:S02]  /*00f0*/  FSETP.GEU.AND P2, PT, R6, 0.28299999237060546875, PT ;  /* 0x3e90e5600600780b */ /* 0x000fe40003f4e000 */
[C---:B------:R-:W-:Y:S02]  /*0100*/  FSEL R14, R5.reuse, 1, P0 ;  /* 0x3f800000050e7808 */ /* 0x040fe40000000000 */
[----:B------:R-:W-:Y:S01]  /*0110*/  FSETP.GEU.AND P0, PT, R4, 0.28299999237060546875, PT ;  /* 0x3e90e5600400780b */ /* 0x000fe20003f0e000 */
[----:B---3--:R-:W-:Y:S01]  /*0120*/  FADD R10, R6, -R10 ;  /* 0x8000000a060a7221 */ /* 0x008fe20000000000 */
[----:B------:R-:W-:Y:S01]  /*0130*/  FSETP.GEU.AND P1, PT, R14, 0.3529999852180480957, PT ;  /* 0x3eb4bc6a0e00780b */ /* 0x000fe20003f2e000 */
[C---:B------:R-:W-:Y:S01]  /*0140*/  FADD R8, R4.reuse, -R8 ;  /* 0x8000000804087221 */ /* 0x040fe20000000000 */
[----:B------:R-:W-:Y:S01]  /*0150*/  FSEL R3, R4, 1, P0 ;  /* 0x3f80000004037808 */ /* 0x000fe20000000000 */
[----:B------:R-:W-:Y:S01]  /*0160*/  FADD R9, R5, -R9 ;  /* 0x8000000905097221 */ /* 0x000fe20000000000 */
[----:B------:R-:W-:Y:S01]  /*0170*/  FSEL R14, R14, 2, P1 ;  /* 0x400000000e0e7808 */ /* 0x000fe20000800000 */
[----:B------:R-:W-:Y:S01]  /*0180*/  FMUL R8, R8, R8 ;  /* 0x0000000808087220 */ /* 0x000fe20000400000 */
[----:B------:R-:W-:Y:S01]  /*0190*/  FSETP.GEU.AND P0, PT, R3, 0.3529999852180480957, PT ;  /* 0x3eb4bc6a0300780b */ /* 0x000fe20003f0e000 */
[----:B------:R-:W-:Y:S01]  /*01a0*/  FMUL R9, R9, R9 ;  /* 0x0000000909097220 */ /* 0x000fe20000400000 */
[----:B------:R-:W-:Y:S01]  /*01b0*/  FSETP.GEU.AND P1, PT, R14, 0.42399999499320983887, PT ;  /* 0x3ed916870e00780b */ /* 0x000fe20003f2e000 */
[C---:B------:R-:W-:Y:S01]  /*01c0*/  FADD R11, R7.reuse, -R11 ;  /* 0x8000000b070b7221 */ /* 0x040fe20000000000 */
[----:B------:R-:W-:-:S02]  /*01d0*/  FSETP.GEU.AND P3, PT, R7, 0.28299999237060546875, PT ;  /* 0x3e90e5600700780b */ /* 0x000fc40003f6e000 */
[----:B------:R-:W-:Y:S01]  /*01e0*/  FSEL R6, R6, 1, P2 ;  /* 0x3f80000006067808 */ /* 0x000fe20001000000 */
[----:B------:R-:W-:Y:S01]  /*01f0*/  FMUL R11, R11, R11 ;  /* 0x0000000b0b0b7220 */ /* 0x000fe20000400000 */
[----:B------:R-:W-:Y:S02]  /*0200*/  FSEL R3, R3, 2, P0 ;  /* 0x4000000003037808 */ /* 0x000fe40000000000 */
[----:B------:R-:W-:Y:S02]  /*0210*/  FSEL R14, R14, 5, P1 ;  /* 0x40a000000e0e7808 */ /* 0x000fe40000800000 */
[----:B------:R-:W-:Y:S02]  /*0220*/  FSEL R4, R7, 1, P3 ;  /* 0x3f80000007047808 */ /* 0x000fe40001800000 */
[----:B------:R-:W-:Y:S02]  /*0230*/  FSETP.GEU.AND P2, PT, R6, 0.3529999852180480957, PT ;  /* 0x3eb4bc6a0600780b */ /* 0x000fe40003f4e000 */
[----:B------:R-:W-:-:S02]  /*0240*/  FSETP.GEU.AND P0, PT, R3, 0.42399999499320983887, PT ;  /* 0x3ed916870300780b */ /* 0x000fc40003f0e000 */
[----:B------:R-:W-:Y:S02]  /*0250*/  FSETP.GEU.AND P1, PT, R14, 0.56499999761581420898, PT ;  /* 0x3f10a3d70e00780b */ /* 0x000fe40003f2e000 */
[----:B------:R-:W-:Y:S02]  /*0260*/  FSETP.GEU.AND P3, PT, R4, 0.3529999852180480957, PT ;  /* 0x3eb4bc6a0400780b */ /* 0x000fe40003f6e000 */
[----:B------:R-:W-:Y:S02]  /*0270*/  FSEL R6, R6, 2, P2 ;  /* 0x4000000006067808 */ /* 0x000fe40001000000 */
[----:B------:R-:W-:Y:S02]  /*0280*/  FSEL R3, R3, 5, P0 ;  /* 0x40a0000003037808 */ /* 0x000fe40000000000 */
[----:B------:R-:W-:Y:S02]  /*0290*/  FSEL R14, R14, 10, P1 ;  /* 0x412000000e0e7808 */ /* 0x000fe40000800000 */
[----:B------:R-:W-:-:S02]  /*02a0*/  FSEL R4, R4, 2, P3 ;  /* 0x4000000004047808 */ /* 0x000fc40001800000 */
[----:B------:R-:W-:Y:S02]  /*02b0*/  FSETP.GEU.AND P2, PT, R6, 0.42399999499320983887, PT ;  /* 0x3ed916870600780b */ /* 0x000fe40003f4e000 */
[C---:B------:R-:W-:Y:S02]  /*02c0*/  FSETP.GEU.AND P0, PT, R3.reuse, 0.56499999761581420898, PT ;  /* 0x3f10a3d70300780b */ /* 0x040fe40003f0e000 */
[----:B------:R-:W-:Y:S02]  /*02d0*/  FSETP.GEU.AND P1, PT, R14, 1, PT ;  /* 0x3f8000000e00780b */ /* 0x000fe40003f2e000 */
[----:B------:R-:W-:Y:S02]  /*02e0*/  FSETP.GEU.AND P3, PT, R4, 0.42399999499320983887, PT ;  /* 0x3ed916870400780b */ /* 0x000fe40003f6e000 */
[----:B------:R-:W-:Y:S02]  /*02f0*/  FSEL R6, R6, 5, P2 ;  /* 0x40a0000006067808 */ /* 0x000fe40001000000 */
[----:B------:R-:W-:-:S02]  /*0300*/  FSEL R3, R3, 10, P0 ;  /* 0x4120000003037808 */ /* 0x000fc40000000000 */
[----:B------:R-:W-:Y:S02]  /*0310*/  FSEL R14, R14, 30, P1 ;  /* 0x41f000000e0e7808 */ /* 0x000fe40000800000 */
[----:B------:R-:W-:Y:S02]  /*0320*/  FSEL R4, R4, 5, P3 ;  /* 0x40a0000004047808 */ /* 0x000fe40001800000 */
[----:B------:R-:W-:Y:S01]  /*0330*/  FSETP.GEU.AND P1, PT, R6, 0.56499999761581420898, PT ;  /* 0x3f10a3d70600780b */ /* 0x000fe20003f2e000 */
[----:B------:R-:W-:Y:S01]  /*0340*/  FMUL R14, R14, R9 ;  /* 0x000000090e0e7220 */ /* 0x000fe20000400000 */
[----:B------:R-:W-:Y:S02]  /*0350*/  FSETP.GEU.AND P0, PT, R3, 1, PT ;  /* 0x3f8000000300780b */ /* 0x000fe40003f0e000 */
[----:B------:R-:W-:Y:S02]  /*0360*/  FSETP.GEU.AND P2, PT, R4, 0.56499999761581420898, PT ;  /* 0x3f10a3d70400780b */ /* 0x000fe40003f4e000 */
[----:B------:R-:W-:-:S02]  /*0370*/  FSEL R6, R6, 10, P1 ;  /* 0x4120000006067808 */ /* 0x000fc40000800000 */
[----:B------:R-:W-:Y:S02]  /*0380*/  FSEL R3, R3, 30, P0 ;  /* 0x41f0000003037808 */ /* 0x000fe40000000000 */
[----:B------:R-:W-:Y:S02]  /*0390*/  FSEL R4, R4, 10, P2 ;  /* 0x4120000004047808 */ /* 0x000fe40001000000 */
[----:B------:R-:W-:Y:S01]  /*03a0*/  FSETP.GEU.AND P0, PT, R6, 1, PT ;  /* 0x3f8000000600780b */ /* 0x000fe20003f0e000 */
[----:B------:R-:W-:Y:S01]  /*03b0*/  FFMA R5, R3, R8, R14 ;  /* 0x0000000803057223 */ /* 0x000fe2000000000e */
[----:B------:R-:W-:Y:S01]  /*03c0*/  FSETP.GEU.AND P1, PT, R4, 1, PT ;  /* 0x3f8000000400780b */ /* 0x000fe20003f2e000 */
[----:B------:R-:W-:Y:S01]  /*03d0*/  FMUL R3, R10, R10 ;  /* 0x0000000a0a037220 */ /* 0x000fe20000400000 */
[----:B------:R-:W-:Y:S02]  /*03e0*/  FSEL R6, R6, 30, P0 ;  /* 0x41f0000006067808 */ /* 0x000fe40000000000 */
[----:B------:R-:W-:-:S02]  /*03f0*/  FSEL R4, R4, 30, P1 ;  /* 0x41f0000004047808 */ /* 0x000fc40000800000 */
[C---:B------:R-:W-:Y:S01]  /*0400*/  LOP3.LUT P0, RZ, R15.reuse, 0x1f, RZ, 0xc0, !PT ;  /* 0x0000001f0fff7812 */ /* 0x040fe2000780c0ff */
[----:B------:R-:W-:Y:S01]  /*0410*/  FFMA R3, R6, R3, R5 ;  /* 0x0000000306037223 */ /* 0x000fe20000000005 */
[----:B------:R-:W-:-:S03]  /*0420*/  ISETP.GE.AND P1, PT, R15, 0x2, PT ;  /* 0x000000020f00780c */ /* 0x000fc60003f26270 */
[----:B------:R-:W-:-:S05]  /*0430*/  FFMA R3, R4, R11, R3 ;  /* 0x0000000b04037223 */ /* 0x000fca0000000003 */
[----:B------:R-:W1:Y:S02]  /*0440*/  SHFL.BFLY PT, R4, R3, 0x10, 0x1f ;  /* 0x0e001f0003047f89 */ /* 0x000e6400000e0000 */
[----:B-1----:R-:W-:Y:S01]  /*0450*/  FADD R4, R3, R4 ;  /* 0x0000000403047221 */ /* 0x002fe20000000000 */
[----:B------:R-:W-:-:S04]  /*0460*/  SHF.R.U32.HI R3, RZ, 0x3, R15 ;  /* 0x00000003ff037819 */ /* 0x000fc8000001160f */
[----:B------:R-:W1:Y:S01]  /*0470*/  SHFL.BFLY PT, R5, R4, 0x8, 0x1f ;  /* 0x0d001f0004057f89 */ /* 0x000e6200000e0000 */
[----:B------:R-:W-:Y:S01]  /*0480*/  LOP3.LUT R3, R3, 0x4, RZ, 0xc0, !PT ;  /* 0x0000000403037812 */ /* 0x000fe200078ec0ff */
[----:B-1----:R-:W-:Y:S01]  /*0490*/  FADD R5, R4, R5 ;  /* 0x0000000504057221 */ /* 0x002fe20000000000 */
[----:B------:R-:W-:-:S04]  /*04a0*/  LOP3.LUT R4, R15, 0x1, RZ, 0xc0, !PT ;  /* 0x000000010f047812 */ /* 0x000fc800078ec0ff */
[----:B------:R-:W1:Y:S02]  /*04b0*/  SHFL.BFLY PT, R6, R5, 0x4, 0x1f ;  /* 0x0c801f0005067f89 */ /* 0x000e6400000e0000 */
[----:B-1----:R-:W-:-:S05]  /*04c0*/  FADD R6, R5, R6 ;  /* 0x0000000605067221 */ /* 0x002fca0000000000 */
[----:B------:R-:W1:Y:S02]  /*04d0*/  SHFL.BFLY PT, R7, R6, 0x2, 0x1f ;  /* 0x0c401f0006077f89 */ /* 0x000e6400000e0000 */
[----:B-1----:R-:W-:-:S05]  /*04e0*/  FADD R7, R6, R7 ;  /* 0x0000000706077221 */ /* 0x002fca0000000000 */
[----:B------:R-:W1:Y:S02]  /*04f0*/  SHFL.BFLY PT, R8, R7, 0x1, 0x1f ;  /* 0x0c201f0007087f89 */ /* 0x000e6400000e0000 */
[----:B-1----:R-:W-:-:S05]  /*0500*/  FADD R8, R7, R8 ;  /* 0x0000000807087221 */ /* 0x002fca0000000000 */
[----:B------:R-:W-:Y:S01]  /*0510*/  @!P0 STS [R3+UR4], R8 ;  /* 0x0000000803008988 */ /* 0x000fe20008000804 */
[----:B------:R-:W-:Y:S01]  /*0520*/  BAR.SYNC.DEFER_BLOCKING 0x0 ;  /* 0x0000000000007b1d */ /* 0x000fe20000010000 */
[----:B------:R-:W-:-:S04]  /*0530*/  ISETP.NE.U32.AND P0, PT, R4, 0x1, PT ;  /* 0x000000010400780c */ /* 0x000fc80003f05070 */
[----:B------:R-:W-:Y:S01]  /*0540*/  ISETP.LT.AND P0, PT, R15, 0x2, P0 ;  /* 0x000000020f00780c */ /* 0x000fe20000701270 */
[----:B------:R-:W1:Y:S04]  /*0550*/  @!P1 LDS R2, [R0+UR4] ;  /* 0x0000000400029984 */ /* 0x000e680008000800 */
[----:B-1----:R-:W1:Y:S02]  /*0560*/  SHFL.BFLY PT, R5, R2, 0x1, 0x1f ;  /* 0x0c201f0002057f89 */ /* 0x002e6400000e0000 */
[----:B-1----:R-:W-:-:S06]  /*0570*/  FADD R5, R2, R5 ;  /* 0x0000000502057221 */ /* 0x002fcc0000000000 */
[----:B------:R1:W-:Y:S01]  /*0580*/  @P0 STS [R0+UR4], R5 ;  /* 0x0000000500000988 */ /* 0x0003e20008000804 */
[----:B------:R-:W-:Y:S01]  /*0590*/  BAR.SYNC.DEFER_BLOCKING 0x0 ;  /* 0x0000000000007b1d */ /* 0x000fe20000010000 */
[----:B------:R-:W-:-:S05]  /*05a0*/  LOP3.LUT P0, RZ, R15, 0x3f, RZ, 0xc0, !PT ;  /* 0x0000003f0fff7812 */ /* 0x000fca000780c0ff */
[----:B------:R-:W2:Y:S02]  /*05b0*/  LDS R4, [UR4] ;  /* 0x00000004ff047984 */ /* 0x000ea40008000800 */
[----:B------:R-:W-:Y:S06]  /*05c0*/  BAR.SYNC.DEFER_BLOCKING 0x0 ;  /* 0x0000000000007b1d */ /* 0x000fec0000010000 */
[----:B-1----:R-:W-:Y:S05]  /*05d0*/  @P0 EXIT ;  /* 0x000000000000094d */ /* 0x002fea0003800000 */
[----:B------:R-:W0:Y:S01]  /*05e0*/  LDC.64 R2, c[0x0][0x210] ;  /* 0x00008400ff027b82 */ /* 0x000e220000000a00 */
[----:B--2---:R-:W-:-:S04]  /*05f0*/  FADD R4, RZ, R4 ;  /* 0x00000004ff047221 */ /* 0x004fc80000000000 */
[----:B------:R-:W-:-:S05]  /*0600*/  FMUL R5, R4, 0.00390625 ;  /* 0x3b80000004057820 */ /* 0x000fca0000400000 */
[----:B0-----:R-:W-:Y:S01]  /*0610*/  STG.E desc[UR6][R2.64], R5 ;  /* 0x0000000502007986 */ /* 0x001fe2000c101906 */
[----:B------:R-:W-:Y:S05]  /*0620*/  EXIT ;  /* 0x000000000000794d */ /* 0x000fea0003800000 */
.L_x_0:
[----:B------:R-:W-:-:S00]  /*0630*/  BRA `(.L_x_0) ;  /* 0xfffffffc00fc7947 */ /* 0x000fc0000383ffff */
[----:B------:R-:W-:-:S00]  /*0640*/  NOP ;  /* 0x0000000000007918 */ /* 0x000fc00000000000 */
        /* <DEDUP_REMOVED lines=11> */
.L_x_1:


//--------------------- .nv.shared.triton_per_fused_index_put_lift_fresh_mean_mul_pow_sub_0 --------------------------
	.section	.nv.shared.triton_per_fused_index_put_lift_fresh_mean_mul_pow_sub_0,"aw",@nobits
	.sectionflags	@""
	.align	16
	.zero		1024


//--------------------- .nv.constant0.triton_per_fused_index_put_lift_fresh_mean_mul_pow_sub_0 --------------------------
	.section	.nv.constant0.triton_per_fused_index_put_lift_fresh_mean_mul_pow_sub_0,"a",@progbits
	.sectionflags	@""
	.align	4
.nv.constant0.triton_per_fused_index_put_lift_fresh_mean_mul_pow_sub_0:
	.zero		556
